	.headerflags	@"EF_CUDA_TEXMODE_UNIFIED EF_CUDA_64BIT_ADDRESS EF_CUDA_ACCELERATORS EF_CUDA_SM90 EF_CUDA_VIRTUAL_SM(EF_CUDA_SM90)"
	.elftype	@"ET_EXEC"


//--------------------- .nv.info                  --------------------------
	.section	.nv.info,"",@"SHT_CUDA_INFO"
	.align	4


	//----- nvinfo : EIATTR_REGCOUNT
	.align		4
        /*0000*/ 	.byte	0x04, 0x2f
        /*0002*/ 	.short	(.L_1 - .L_0)
	.align		4
.L_0:
        /*0004*/ 	.word	index@(triton_poi_fused_cat_115)
        /*0008*/ 	.word	0x00000012


	//----- nvinfo : EIATTR_MIN_STACK_SIZE
	.align		4
.L_1:
        /*000c*/ 	.byte	0x04, 0x12
        /*000e*/ 	.short	(.L_3 - .L_2)
	.align		4
.L_2:
        /*0010*/ 	.word	index@(triton_poi_fused_cat_115)
        /*0014*/ 	.word	0x00000000


	//----- nvinfo : EIATTR_FRAME_SIZE
	.align		4
.L_3:
        /*0018*/ 	.byte	0x04, 0x11
        /*001a*/ 	.short	(.L_5 - .L_4)
	.align		4
.L_4:
        /*001c*/ 	.word	index@(triton_poi_fused_cat_115)
        /*0020*/ 	.word	0x00000000


	//----- nvinfo : EIATTR_MIN_STACK_SIZE
	.align		4
.L_5:
        /*0024*/ 	.byte	0x04, 0x12
        /*0026*/ 	.short	(.L_7 - .L_6)
	.align		4
.L_6:
        /*0028*/ 	.word	index@(triton_poi_fused_cat_115)
        /*002c*/ 	.word	0x00000000
.L_7:


//--------------------- .nv.info.triton_poi_fused_cat_115 --------------------------
	.section	.nv.info.triton_poi_fused_cat_115,"",@"SHT_CUDA_INFO"
	.sectionflags	@""
	.align	4


	//----- nvinfo : EIATTR_CUDA_API_VERSION
	.align		4
        /*0000*/ 	.byte	0x04, 0x37
        /*0002*/ 	.short	(.L_9 - .L_8)
.L_8:
        /*0004*/ 	.word	0x0000007c


	//----- nvinfo : EIATTR_KPARAM_INFO
	.align		4
.L_9:
        /*0008*/ 	.byte	0x04, 0x17
        /*000a*/ 	.short	(.L_11 - .L_10)
.L_10:
        /*000c*/ 	.word	0x00000000
        /*0010*/ 	.short	0x0004
        /*0012*/ 	.short	0x0020
        /*0014*/ 	.byte	0x00, 0xf0, 0x11, 0x00


	//----- nvinfo : EIATTR_KPARAM_INFO
	.align		4
.L_11:
        /*0018*/ 	.byte	0x04, 0x17
        /*001a*/ 	.short	(.L_13 - .L_12)
.L_12:
        /*001c*/ 	.word	0x00000000
        /*0020*/ 	.short	0x0003
        /*0022*/ 	.short	0x0018
        /*0024*/ 	.byte	0x00, 0xf4, 0x21, 0x00


	//----- nvinfo : EIATTR_KPARAM_INFO
	.align		4
.L_13:
        /*0028*/ 	.byte	0x04, 0x17
        /*002a*/ 	.short	(.L_15 - .L_14)
.L_14:
        /*002c*/ 	.word	0x00000000
        /*0030*/ 	.short	0x0002
        /*0032*/ 	.short	0x0010
        /*0034*/ 	.byte	0x00, 0xf4, 0x21, 0x00


	//----- nvinfo : EIATTR_KPARAM_INFO
	.align		4
.L_15:
        /*0038*/ 	.byte	0x04, 0x17
        /*003a*/ 	.short	(.L_17 - .L_16)
.L_16:
        /*003c*/ 	.word	0x00000000
        /*0040*/ 	.short	0x0001
        /*0042*/ 	.short	0x0008
        /*0044*/ 	.byte	0x00, 0xf4, 0x21, 0x00


	//----- nvinfo : EIATTR_KPARAM_INFO
	.align		4
.L_17:
        /*0048*/ 	.byte	0x04, 0x17
        /*004a*/ 	.short	(.L_19 - .L_18)
.L_18:
        /*004c*/ 	.word	0x00000000
        /*0050*/ 	.short	0x0000
        /*0052*/ 	.short	0x0000
        /*0054*/ 	.byte	0x00, 0xf4, 0x21, 0x00


	//----- nvinfo : EIATTR_SPARSE_MMA_MASK
	.align		4
.L_19:
        /*0058*/ 	.byte	0x03, 0x50
        /*005a*/ 	.short	0x0000


	//----- nvinfo : EIATTR_MAXREG_COUNT
	.align		4
        /*005c*/ 	.byte	0x03, 0x1b
        /*005e*/ 	.short	0x00ff


	//----- nvinfo : EIATTR_EXIT_INSTR_OFFSETS
	.align		4
        /*0060*/ 	.byte	0x04, 0x1c
        /*0062*/ 	.short	(.L_21 - .L_20)


	//   ....[0]....
.L_20:
        /*0064*/ 	.word	0x000001b0


	//   ....[1]....
        /*0068*/ 	.word	0x000001d0


	//----- nvinfo : EIATTR_REQNTID
	.align		4
.L_21:
        /*006c*/ 	.byte	0x04, 0x10
        /*006e*/ 	.short	(.L_23 - .L_22)
.L_22:
        /*0070*/ 	.word	0x00000080
        /*0074*/ 	.word	0x00000001
        /*0078*/ 	.word	0x00000001


	//----- nvinfo : EIATTR_CBANK_PARAM_SIZE
	.align		4
.L_23:
        /*007c*/ 	.byte	0x03, 0x19
        /*007e*/ 	.short	0x0024


	//----- nvinfo : EIATTR_PARAM_CBANK
	.align		4
        /*0080*/ 	.byte	0x04, 0x0a
        /*0082*/ 	.short	(.L_25 - .L_24)
	.align		4
.L_24:
        /*0084*/ 	.word	index@(.nv.constant0.triton_poi_fused_cat_115)
        /*0088*/ 	.short	0x0210
        /*008a*/ 	.short	0x0024


	//----- nvinfo : EIATTR_SW_WAR
	.align		4
.L_25:
        /*008c*/ 	.byte	0x04, 0x36
        /*008e*/ 	.short	(.L_27 - .L_26)
.L_26:
        /*0090*/ 	.word	0x00000008
.L_27:


//--------------------- .nv.callgraph             --------------------------
	.section	.nv.callgraph,"",@"SHT_CUDA_CALLGRAPH"
	.align	4
	.sectionentsize	8
	.align		4
        /*0000*/ 	.word	0x00000000
	.align		4
        /*0004*/ 	.word	0xffffffff
	.align		4
        /*0008*/ 	.word	0x00000000
	.align		4
        /*000c*/ 	.word	0xfffffffe
	.align		4
        /*0010*/ 	.word	0x00000000
	.align		4
        /*0014*/ 	.word	0xfffffffd
	.align		4
        /*0018*/ 	.word	0x00000000
	.align		4
        /*001c*/ 	.word	0xfffffffc


//--------------------- .text.triton_poi_fused_cat_115 --------------------------
	.section	.text.triton_poi_fused_cat_115,"ax",@progbits
	.align	128
        .global         triton_poi_fused_cat_115
        .type           triton_poi_fused_cat_115,@function
        .size           triton_poi_fused_cat_115,(.L_x_1 - triton_poi_fused_cat_115)
        .other          triton_poi_fused_cat_115,@"STO_CUDA_ENTRY STV_DEFAULT"
triton_poi_fused_cat_115:
.text.triton_poi_fused_cat_115:
[----:B------:R-:W0:Y:S01]  /*0000*/  LDC R1, c[0x0][0x28] ;  /* 0x00000a00ff017b82 */ /* 0x000e220000000800 */
[----:B------:R-:W1:Y:S07]  /*0010*/  S2R R0, SR_TID.X ;  /* 0x0000000000007919 */ /* 0x000e6e0000002100 */
[----:B------:R-:W2:Y:S01]  /*0020*/  LDC.64 R2, c[0x0][0x210] ;  /* 0x00008400ff027b82 */ /* 0x000ea20000000a00 */
[----:B------:R-:W-:Y:S01]  /*0030*/  HFMA2.MMA R13, -RZ, RZ, 0, 0 ;  /* 0x00000000ff0d7435 */ /* 0x000fe200000001ff */
[----:B------:R-:W-:Y:S01]  /*0040*/  ULDC.64 UR4, c[0x0][0x208] ;  /* 0x0000820000047ab9 */ /* 0x000fe20000000a00 */
[----:B------:R-:W3:Y:S05]  /*0050*/  S2R R11, SR_CTAID.X ;  /* 0x00000000000b7919 */ /* 0x000eea0000002500 */
[----:B------:R-:W4:Y:S08]  /*0060*/  LDC.64 R4, c[0x0][0x218] ;  /* 0x00008600ff047b82 */ /* 0x000f300000000a00 */
[----:B------:R-:W5:Y:S08]  /*0070*/  LDC.64 R6, c[0x0][0x220] ;  /* 0x00008800ff067b82 */ /* 0x000f700000000a00 */
[----:B------:R-:W4:Y:S01]  /*0080*/  LDC.64 R8, c[0x0][0x228] ;  /* 0x00008a00ff087b82 */ /* 0x000f220000000a00 */
[----:B-1----:R-:W-:-:S05]  /*0090*/  LOP3.LUT R0, R0, 0x7f, RZ, 0xc0, !PT ;  /* 0x0000007f00007812 */ /* 0x002fca00078ec0ff */
[----:B---3--:R-:W-:-:S04]  /*00a0*/  IMAD R11, R11, 0x80, R0 ;  /* 0x000000800b0b7824 */ /* 0x008fc800078e0200 */
[C---:B--2---:R-:W-:Y:S01]  /*00b0*/  IMAD.WIDE R2, R11.reuse, 0x4, R2 ;  /* 0x000000040b027825 */ /* 0x044fe200078e0202 */
[----:B------:R-:W-:-:S13]  /*00c0*/  ISETP.GE.AND P0, PT, R11, 0x200, PT ;  /* 0x000002000b00780c */ /* 0x000fda0003f06270 */
[----:B------:R4:W2:Y:S01]  /*00d0*/  @!P0 LDG.E R13, desc[UR4][R2.64] ;  /* 0x00000004020d8981 */ /* 0x0008a2000c1e1900 */
[----:B------:R-:W-:-:S04]  /*00e0*/  SHF.R.S32.HI R0, RZ, 0x1f, R11 ;  /* 0x0000001fff007819 */ /* 0x000fc8000001140b */
[----:B------:R-:W-:-:S04]  /*00f0*/  LEA.HI R0, R0, R11, RZ, 0x7 ;  /* 0x0000000b00007211 */ /* 0x000fc800078f38ff */
[----:B------:R-:W-:Y:S02]  /*0100*/  LOP3.LUT R10, R0, 0xffffff80, RZ, 0xc0, !PT ;  /* 0xffffff80000a7812 */ /* 0x000fe400078ec0ff */
[----:B------:R-:W-:-:S03]  /*0110*/  SHF.R.S32.HI R0, RZ, 0x7, R0 ;  /* 0x00000007ff007819 */ /* 0x000fc60000011400 */
[----:B------:R-:W-:-:S04]  /*0120*/  IMAD.IADD R11, R11, 0x1, -R10 ;  /* 0x000000010b0b7824 */ /* 0x000fc800078e0a0a */
[----:B------:R-:W-:-:S04]  /*0130*/  IMAD R11, R0, 0x1280, R11 ;  /* 0x00001280000b7824 */ /* 0x000fc800078e020b */
[----:B----4-:R-:W-:Y:S01]  /*0140*/  IMAD.WIDE R2, R11, 0x4, R4 ;  /* 0x000000040b027825 */ /* 0x010fe200078e0204 */
[----:B------:R-:W-:-:S05]  /*0150*/  IADD3 R15, R10, R11, RZ ;  /* 0x0000000b0a0f7210 */ /* 0x000fca0007ffe0ff */
[----:B-----5:R-:W-:-:S04]  /*0160*/  IMAD.WIDE R4, R15, 0x4, R6 ;  /* 0x000000040f047825 */ /* 0x020fc800078e0206 */
[----:B------:R-:W-:-:S04]  /*0170*/  IMAD.IADD R7, R10, 0x1, R15 ;  /* 0x000000010a077824 */ /* 0x000fc800078e020f */
[----:B0-----:R-:W-:Y:S01]  /*0180*/  IMAD.WIDE R6, R7, 0x4, R8 ;  /* 0x0000000407067825 */ /* 0x001fe200078e0208 */
[----:B--2---:R0:W-:Y:S04]  /*0190*/  @!P0 STG.E desc[UR4][R2.64], R13 ;  /* 0x0000000d02008986 */ /* 0x0041e8000c101904 */
[----:B------:R0:W-:Y:S02]  /*01a0*/  @!P0 STG.E desc[UR4][R4.64], R13 ;  /* 0x0000000d04008986 */ /* 0x0001e4000c101904 */
[----:B0-----:R-:W-:Y:S05]  /*01b0*/  @P0 EXIT ;  /* 0x000000000000094d */ /* 0x001fea0003800000 */
[----:B------:R-:W-:Y:S01]  /*01c0*/  STG.E desc[UR4][R6.64], R13 ;  /* 0x0000000d06007986 */ /* 0x000fe2000c101904 */
[----:B------:R-:W-:Y:S05]  /*01d0*/  EXIT ;  /* 0x000000000000794d */ /* 0x000fea0003800000 */
.L_x_0:
[----:B------:R-:W-:-:S00]  /*01e0*/  BRA `(.L_x_0) ;  /* 0xfffffffc00fc7947 */ /* 0x000fc0000383ffff */
[----:B------:R-:W-:-:S00]  /*01f0*/  NOP ;  /* 0x0000000000007918 */ /* 0x000fc00000000000 */
        /* <DEDUP_REMOVED lines=8> */
.L_x_1:


//--------------------- .nv.constant0.triton_poi_fused_cat_115 --------------------------
	.section	.nv.constant0.triton_poi_fused_cat_115,"a",@progbits
	.sectionflags	@""
	.align	4
.nv.constant0.triton_poi_fused_cat_115:
	.zero		564
